	.headerflags	@"EF_CUDA_TEXMODE_UNIFIED EF_CUDA_64BIT_ADDRESS EF_CUDA_ACCELERATORS EF_CUDA_SM90 EF_CUDA_VIRTUAL_SM(EF_CUDA_SM90)"
	.elftype	@"ET_EXEC"


//--------------------- .nv.info                  --------------------------
	.section	.nv.info,"",@"SHT_CUDA_INFO"
	.align	4


	//----- nvinfo : EIATTR_REGCOUNT
	.align		4
        /*0000*/ 	.byte	0x04, 0x2f
        /*0002*/ 	.short	(.L_1 - .L_0)
	.align		4
.L_0:
        /*0004*/ 	.word	index@(triton_mm)
        /*0008*/ 	.word	0x00000038


	//----- nvinfo : EIATTR_MIN_STACK_SIZE
	.align		4
.L_1:
        /*000c*/ 	.byte	0x04, 0x12
        /*000e*/ 	.short	(.L_3 - .L_2)
	.align		4
.L_2:
        /*0010*/ 	.word	index@(triton_mm)
        /*0014*/ 	.word	0x00000000


	//----- nvinfo : EIATTR_FRAME_SIZE
	.align		4
.L_3:
        /*0018*/ 	.byte	0x04, 0x11
        /*001a*/ 	.short	(.L_5 - .L_4)
	.align		4
.L_4:
        /*001c*/ 	.word	index@(triton_mm)
        /*0020*/ 	.word	0x00000000


	//----- nvinfo : EIATTR_MIN_STACK_SIZE
	.align		4
.L_5:
        /*0024*/ 	.byte	0x04, 0x12
        /*0026*/ 	.short	(.L_7 - .L_6)
	.align		4
.L_6:
        /*0028*/ 	.word	index@(triton_mm)
        /*002c*/ 	.word	0x00000000
.L_7:


//--------------------- .nv.info.triton_mm        --------------------------
	.section	.nv.info.triton_mm,"",@"SHT_CUDA_INFO"
	.sectionflags	@""
	.align	4


	//----- nvinfo : EIATTR_CUDA_API_VERSION
	.align		4
        /*0000*/ 	.byte	0x04, 0x37
        /*0002*/ 	.short	(.L_9 - .L_8)
.L_8:
        /*0004*/ 	.word	0x0000007c


	//----- nvinfo : EIATTR_KPARAM_INFO
	.align		4
.L_9:
        /*0008*/ 	.byte	0x04, 0x17
        /*000a*/ 	.short	(.L_11 - .L_10)
.L_10:
        /*000c*/ 	.word	0x00000000
        /*0010*/ 	.short	0x0002
        /*0012*/ 	.short	0x0010
        /*0014*/ 	.byte	0x00, 0xf0, 0x21, 0x00


	//----- nvinfo : EIATTR_KPARAM_INFO
	.align		4
.L_11:
        /*0018*/ 	.byte	0x04, 0x17
        /*001a*/ 	.short	(.L_13 - .L_12)
.L_12:
        /*001c*/ 	.word	0x00000000
        /*0020*/ 	.short	0x0001
        /*0022*/ 	.short	0x0008
        /*0024*/ 	.byte	0x00, 0xf0, 0x21, 0x00


	//----- nvinfo : EIATTR_KPARAM_INFO
	.align		4
.L_13:
        /*0028*/ 	.byte	0x04, 0x17
        /*002a*/ 	.short	(.L_15 - .L_14)
.L_14:
        /*002c*/ 	.word	0x00000000
        /*0030*/ 	.short	0x0000
        /*0032*/ 	.short	0x0000
        /*0034*/ 	.byte	0x00, 0xf0, 0x21, 0x00


	//----- nvinfo : EIATTR_SPARSE_MMA_MASK
	.align		4
.L_15:
        /*0038*/ 	.byte	0x03, 0x50
        /*003a*/ 	.short	0x0000


	//----- nvinfo : EIATTR_MAXREG_COUNT
	.align		4
        /*003c*/ 	.byte	0x03, 0x1b
        /*003e*/ 	.short	0x00ff


	//----- nvinfo : EIATTR_EXIT_INSTR_OFFSETS
	.align		4
        /*0040*/ 	.byte	0x04, 0x1c
        /*0042*/ 	.short	(.L_17 - .L_16)


	//   ....[0]....
.L_16:
        /*0044*/ 	.word	0x00001340


	//   ....[1]....
        /*0048*/ 	.word	0x00001370


	//----- nvinfo : EIATTR_MAX_THREADS
	.align		4
.L_17:
        /*004c*/ 	.byte	0x04, 0x05
        /*004e*/ 	.short	(.L_19 - .L_18)
.L_18:
        /*0050*/ 	.word	0x00000080
        /*0054*/ 	.word	0x00000001
        /*0058*/ 	.word	0x00000001


	//----- nvinfo : EIATTR_CBANK_PARAM_SIZE
	.align		4
.L_19:
        /*005c*/ 	.byte	0x03, 0x19
        /*005e*/ 	.short	0x0018


	//----- nvinfo : EIATTR_PARAM_CBANK
	.align		4
        /*0060*/ 	.byte	0x04, 0x0a
        /*0062*/ 	.short	(.L_21 - .L_20)
	.align		4
.L_20:
        /*0064*/ 	.word	index@(.nv.constant0.triton_mm)
        /*0068*/ 	.short	0x0210
        /*006a*/ 	.short	0x0018


	//----- nvinfo : EIATTR_SW_WAR
	.align		4
.L_21:
        /*006c*/ 	.byte	0x04, 0x36
        /*006e*/ 	.short	(.L_23 - .L_22)
.L_22:
        /*0070*/ 	.word	0x00000008
.L_23:


//--------------------- .nv.callgraph             --------------------------
	.section	.nv.callgraph,"",@"SHT_CUDA_CALLGRAPH"
	.align	4
	.sectionentsize	8
	.align		4
        /*0000*/ 	.word	0x00000000
	.align		4
        /*0004*/ 	.word	0xffffffff
	.align		4
        /*0008*/ 	.word	0x00000000
	.align		4
        /*000c*/ 	.word	0xfffffffe
	.align		4
        /*0010*/ 	.word	0x00000000
	.align		4
        /*0014*/ 	.word	0xfffffffd
	.align		4
        /*0018*/ 	.word	0x00000000
	.align		4
        /*001c*/ 	.word	0xfffffffc


//--------------------- .text.triton_mm           --------------------------
	.section	.text.triton_mm,"ax",@progbits
	.sectionflags	@"SHF_BARRIERS=1"
	.align	128
        .global         triton_mm
        .type           triton_mm,@function
        .size           triton_mm,(.L_x_2 - triton_mm)
        .other          triton_mm,@"STO_CUDA_ENTRY STV_DEFAULT"
triton_mm:
.text.triton_mm:
[----:B------:R-:W1:Y:S08]  /*0000*/  LDC R1, c[0x0][0x28] ;  /* 0x00000a00ff017b82 */ /* 0x000e700000000800 */
[----:B------:R-:W2:Y:S01]  /*0010*/  S2UR UR18, SR_CTAID.X ;  /* 0x00000000001279c3 */ /* 0x000ea20000002500 */
[----:B------:R-:W-:Y:S01]  /*0020*/  ULDC.64 UR16, c[0x0][0x208] ;  /* 0x0000820000107ab9 */ /* 0x000fe20000000a00 */
[----:B------:R-:W-:-:S02]  /*0030*/  CS2R R24, SRZ ;  /* 0x0000000000187805 */ /* 0x000fc4000001ff00 */
[----:B------:R-:W-:Y:S02]  /*0040*/  CS2R R26, SRZ ;  /* 0x00000000001a7805 */ /* 0x000fe4000001ff00 */
[----:B------:R-:W-:Y:S02]  /*0050*/  CS2R R28, SRZ ;  /* 0x00000000001c7805 */ /* 0x000fe4000001ff00 */
[----:B------:R-:W-:Y:S01]  /*0060*/  CS2R R30, SRZ ;  /* 0x00000000001e7805 */ /* 0x000fe2000001ff00 */
[----:B------:R-:W-:Y:S01]  /*0070*/  UMOV UR11, 0xffffffe0 ;  /* 0xffffffe0000b7882 */ /* 0x000fe20000000000 */
[----:B--2---:R-:W-:-:S04]  /*0080*/  UIMAD.WIDE UR4, UR18, 0x2aaaaaab, URZ ;  /* 0x2aaaaaab120478a5 */ /* 0x004fc8000f8e023f */
[----:B------:R-:W-:-:S04]  /*0090*/  USHF.R.U32.HI UR4, URZ, 0x1f, UR5 ;  /* 0x0000001f3f047899 */ /* 0x000fc80008011605 */
[----:B------:R-:W-:-:S03]  /*00a0*/  ULEA.HI.SX32 UR6, UR5, UR4, 0x1a ;  /* 0x0000000405067291 */ /* 0x000fc6000f8fd23f */
[----:B------:R-:W-:Y:S01]  /*00b0*/  UMOV UR4, 0x1 ;  /* 0x0000000100047882 */ /* 0x000fe20000000000 */
[----:B------:R-:W-:Y:S02]  /*00c0*/  UIMAD UR8, UR6, -0x180, UR18 ;  /* 0xfffffe80060878a4 */ /* 0x000fe4000f8e0212 */
[----:B------:R-:W-:-:S04]  /*00d0*/  UIMAD UR4, UR6, -0x8, UR4 ;  /* 0xfffffff8060478a4 */ /* 0x000fc8000f8e0204 */
[----:B------:R-:W-:Y:S01]  /*00e0*/  UISETP.LT.AND UP0, UPT, UR4, 0x8, UPT ;  /* 0x000000080400788c */ /* 0x000fe2000bf01270 */
[----:B------:R-:W-:-:S03]  /*00f0*/  IMAD.U32 R4, RZ, RZ, UR8 ;  /* 0x00000008ff047e24 */ /* 0x000fc6000f8e00ff */
[----:B------:R-:W-:Y:S02]  /*0100*/  USEL UR7, UR4, 0x8, UP0 ;  /* 0x0000000804077887 */ /* 0x000fe40008000000 */
[----:B------:R-:W-:Y:S01]  /*0110*/  IABS R4, R4 ;  /* 0x0000000400047213 */ /* 0x000fe20000000000 */
[----:B------:R-:W-:Y:S01]  /*0120*/  UMOV UR4, URZ ;  /* 0x0000003f00047c82 */ /* 0x000fe20008000000 */
[----:B------:R-:W-:Y:S02]  /*0130*/  ULOP3.LUT UR8, UR8, UR7, URZ, 0x3c, !UPT ;  /* 0x0000000708087292 */ /* 0x000fe4000f8e3c3f */
[----:B------:R-:W-:Y:S01]  /*0140*/  IMAD.U32 R3, RZ, RZ, UR7 ;  /* 0x00000007ff037e24 */ /* 0x000fe2000f8e00ff */
[----:B------:R-:W-:Y:S02]  /*0150*/  R2UR UR10, R4 ;  /* 0x00000000040a72ca */ /* 0x000fe400000e0000 */
[----:B------:R-:W2:Y:S02]  /*0160*/  S2R R4, SR_TID.X ;  /* 0x0000000000047919 */ /* 0x000ea40000002100 */
[----:B------:R-:W-:-:S02]  /*0170*/  IABS R0, R3 ;  /* 0x0000000300007213 */ /* 0x000fc40000000000 */
[----:B------:R-:W-:Y:S02]  /*0180*/  IABS R3, R3 ;  /* 0x0000000300037213 */ /* 0x000fe40000000000 */
[----:B------:R-:W-:-:S13]  /*0190*/  R2UR UR19, R0 ;  /* 0x00000000001372ca */ /* 0x000fda00000e0000 */
[----:B------:R-:W3:Y:S01]  /*01a0*/  I2F.RP R0, UR19 ;  /* 0x0000001300007d06 */ /* 0x000ee20008209400 */
[----:B--2---:R-:W-:Y:S01]  /*01b0*/  SHF.R.U32.HI R49, RZ, 0x2, R4 ;  /* 0x00000002ff317819 */ /* 0x004fe20000011604 */
[----:B------:R-:W-:-:S06]  /*01c0*/  IMAD.SHL.U32 R5, R4, 0x8, RZ ;  /* 0x0000000804057824 */ /* 0x000fcc00078e00ff */
[----:B---3--:R-:W2:Y:S01]  /*01d0*/  MUFU.RCP R0, R0 ;  /* 0x0000000000007308 */ /* 0x008ea20000001000 */
[--C-:B------:R-:W-:Y:S01]  /*01e0*/  SHF.R.U32.HI R45, RZ, 0x4, R4.reuse ;  /* 0x00000004ff2d7819 */ /* 0x100fe20000011604 */
[----:B------:R-:W-:Y:S01]  /*01f0*/  IMAD.SHL.U32 R41, R4, 0x20, RZ ;  /* 0x0000002004297824 */ /* 0x000fe200078e00ff */
[----:B------:R-:W-:Y:S02]  /*0200*/  SGXT.U32 R49, R49, 0x5 ;  /* 0x000000053131781a */ /* 0x000fe40000000000 */
[----:B------:R-:W-:Y:S02]  /*0210*/  LOP3.LUT R13, R5, 0x18, R4, 0x48, !PT ;  /* 0x00000018050d7812 */ /* 0x000fe400078e4804 */
[C---:B------:R-:W-:Y:S02]  /*0220*/  LOP3.LUT R48, R49.reuse, 0x20, RZ, 0xfc, !PT ;  /* 0x0000002031307812 */ /* 0x040fe400078efcff */
[C---:B------:R-:W-:Y:S02]  /*0230*/  LOP3.LUT R47, R49.reuse, 0x40, RZ, 0xfc, !PT ;  /* 0x00000040312f7812 */ /* 0x040fe400078efcff */
[----:B------:R-:W-:Y:S01]  /*0240*/  LOP3.LUT R46, R49, 0x60, RZ, 0xfc, !PT ;  /* 0x00000060312e7812 */ /* 0x000fe200078efcff */
[--C-:B------:R-:W-:Y:S01]  /*0250*/  IMAD R48, R48, 0x20, R13.reuse ;  /* 0x0000002030307824 */ /* 0x100fe200078e020d */
[----:B------:R-:W-:Y:S01]  /*0260*/  LOP3.LUT R5, R5, 0x18, RZ, 0xc0, !PT ;  /* 0x0000001805057812 */ /* 0x000fe200078ec0ff */
[----:B------:R-:W-:Y:S01]  /*0270*/  IMAD R47, R47, 0x20, R13 ;  /* 0x000000202f2f7824 */ /* 0x000fe200078e020d */
[----:B------:R-:W-:Y:S01]  /*0280*/  SHF.R.U32.HI R43, RZ, 0x5, R4 ;  /* 0x00000005ff2b7819 */ /* 0x000fe20000011604 */
[----:B--2---:R-:W-:Y:S01]  /*0290*/  VIADD R2, R0, 0xffffffe ;  /* 0x0ffffffe00027836 */ /* 0x004fe20000000000 */
[----:B------:R-:W-:Y:S01]  /*02a0*/  SGXT.U32 R45, R45, 0x1 ;  /* 0x000000012d2d781a */ /* 0x000fe20000000000 */
[----:B------:R-:W-:Y:S01]  /*02b0*/  IMAD.MOV R0, RZ, RZ, -R3 ;  /* 0x000000ffff007224 */ /* 0x000fe200078e0a03 */
[----:B------:R-:W-:Y:S01]  /*02c0*/  SGXT.U32 R43, R43, 0x2 ;  /* 0x000000022b2b781a */ /* 0x000fe20000000000 */
[----:B------:R-:W-:Y:S01]  /*02d0*/  IMAD R46, R46, 0x20, R13 ;  /* 0x000000202e2e7824 */ /* 0x000fe200078e020d */
[----:B------:R-:W-:Y:S01]  /*02e0*/  LOP3.LUT R41, R41, 0x1e0, RZ, 0xe2, !PT ;  /* 0x000001e029297812 */ /* 0x000fe200078ee2ff */
[----:B------:R-:W2:Y:S01]  /*02f0*/  F2I.FTZ.U32.TRUNC.NTZ R2, R2 ;  /* 0x0000000200027305 */ /* 0x000ea2000021f000 */
[----:B------:R-:W-:-:S02]  /*0300*/  R2UR UR14, R0 ;  /* 0x00000000000e72ca */ /* 0x000fc400000e0000 */
[----:B--2---:R-:W-:-:S13]  /*0310*/  R2UR UR5, R2 ;  /* 0x00000000020572ca */ /* 0x004fda00000e0000 */
[----:B------:R-:W-:-:S04]  /*0320*/  UIADD3 UR9, URZ, -UR5, URZ ;  /* 0x800000053f097290 */ /* 0x000fc8000fffe03f */
[----:B------:R-:W-:-:S04]  /*0330*/  UIMAD UR9, UR9, UR19, URZ ;  /* 0x00000013090972a4 */ /* 0x000fc8000f8e023f */
[----:B------:R-:W-:-:S07]  /*0340*/  UIMAD.WIDE.U32 UR4, UR5, UR9, UR4 ;  /* 0x00000009050472a5 */ /* 0x000fce000f8e0004 */
[----:B------:R-:W-:Y:S02]  /*0350*/  UMOV UR9, UR5 ;  /* 0x0000000500097c82 */ /* 0x000fe40008000000 */
[----:B------:R-:W-:-:S04]  /*0360*/  UIMAD.WIDE.U32 UR4, UR9, UR10, URZ ;  /* 0x0000000a090472a5 */ /* 0x000fc8000f8e003f */
[----:B------:R-:W-:-:S04]  /*0370*/  UIMAD UR4, UR5, UR14, UR10 ;  /* 0x0000000e050472a4 */ /* 0x000fc8000f8e020a */
[----:B------:R-:W-:-:S11]  /*0380*/  UISETP.GT.U32.AND UP1, UPT, UR19, UR4, UPT ;  /* 0x000000041300728c */ /* 0x000fd6000bf24070 */
[----:B------:R-:W-:Y:S02]  /*0390*/  @!UP1 UIADD3 UR4, UR4, -UR19, URZ ;  /* 0x8000001304049290 */ /* 0x000fe4000fffe03f */
[----:B------:R-:W-:Y:S02]  /*03a0*/  @!UP1 UIADD3 UR5, UR5, 0x1, URZ ;  /* 0x0000000105059890 */ /* 0x000fe4000fffe03f */
[----:B------:R-:W-:Y:S02]  /*03b0*/  UISETP.GE.U32.AND UP0, UPT, UR4, UR19, UPT ;  /* 0x000000130400728c */ /* 0x000fe4000bf06070 */
[----:B------:R-:W-:Y:S01]  /*03c0*/  UISETP.GE.AND UP1, UPT, UR8, URZ, UPT ;  /* 0x0000003f0800728c */ /* 0x000fe2000bf26270 */
[----:B------:R-:W2:Y:S01]  /*03d0*/  S2UR UR8, SR_CgaCtaId ;  /* 0x00000000000879c3 */ /* 0x000ea20000008800 */
[----:B------:R-:W-:-:S07]  /*03e0*/  UMOV UR4, 0x400 ;  /* 0x0000040000047882 */ /* 0x000fce0000000000 */
[----:B------:R-:W-:Y:S02]  /*03f0*/  @UP0 UIADD3 UR5, UR5, 0x1, URZ ;  /* 0x0000000105050890 */ /* 0x000fe4000fffe03f */
[----:B------:R-:W-:Y:S02]  /*0400*/  UISETP.NE.AND UP0, UPT, UR7, URZ, UPT ;  /* 0x0000003f0700728c */ /* 0x000fe4000bf05270 */
[----:B------:R-:W-:Y:S02]  /*0410*/  ULOP3.LUT UR7, URZ, UR7, URZ, 0x33, !UPT ;  /* 0x000000073f077292 */ /* 0x000fe4000f8e333f */
[----:B------:R-:W-:-:S04]  /*0420*/  @!UP1 UIADD3 UR5, -UR5, URZ, URZ ;  /* 0x0000003f05059290 */ /* 0x000fc8000fffe13f */
[----:B------:R-:W-:-:S04]  /*0430*/  USEL UR5, UR7, UR5, !UP0 ;  /* 0x0000000507057287 */ /* 0x000fc8000c000000 */
[----:B------:R-:W-:Y:S02]  /*0440*/  USHF.L.U32 UR15, UR5, 0x7, URZ ;  /* 0x00000007050f7899 */ /* 0x000fe4000800063f */
[----:B--2---:R-:W-:Y:S01]  /*0450*/  UPRMT UR8, UR8, 0x654, UR4 ;  /* 0x0000065408087896 */ /* 0x004fe20008000004 */
[----:B------:R-:W-:Y:S02]  /*0460*/  UMOV UR5, 0x1 ;  /* 0x0000000100057882 */ /* 0x000fe40000000000 */
[----:B------:R-:W-:Y:S01]  /*0470*/  UMOV UR4, URZ ;  /* 0x0000003f00047c82 */ /* 0x000fe20008000000 */
[----:B------:R-:W-:Y:S01]  /*0480*/  LOP3.LUT R0, R49, UR15, RZ, 0xfc, !PT ;  /* 0x0000000f31007c12 */ /* 0x000fe2000f8efcff */
[----:B------:R-:W-:Y:S01]  /*0490*/  IMAD.U32 R6, RZ, RZ, UR15 ;  /* 0x0000000fff067e24 */ /* 0x000fe2000f8e00ff */
[----:B------:R-:W-:Y:S01]  /*04a0*/  LEA R17, R47, UR8, 0x1 ;  /* 0x000000082f117c11 */ /* 0x000fe2000f8e08ff */
[----:B------:R-:W-:Y:S01]  /*04b0*/  IMAD.U32 R8, RZ, RZ, UR15 ;  /* 0x0000000fff087e24 */ /* 0x000fe2000f8e00ff */
[----:B------:R-:W-:Y:S01]  /*04c0*/  LEA R19, R46, UR8, 0x1 ;  /* 0x000000082e137c11 */ /* 0x000fe2000f8e08ff */
[----:B------:R-:W-:Y:S01]  /*04d0*/  IMAD.HI R2, R0, 0x2aaaaaab, RZ ;  /* 0x2aaaaaab00027827 */ /* 0x000fe200078e02ff */
[----:B------:R-:W-:Y:S01]  /*04e0*/  LOP3.LUT R6, R6, 0x20, R49, 0xfe, !PT ;  /* 0x0000002006067812 */ /* 0x000fe200078efe31 */
[----:B------:R-:W-:Y:S01]  /*04f0*/  UIADD3 UR10, UR8, 0x800, URZ ;  /* 0x00000800080a7890 */ /* 0x000fe2000fffe03f */
[----:B------:R-:W-:Y:S01]  /*0500*/  LOP3.LUT R7, R8, 0x40, R49, 0xfe, !PT ;  /* 0x0000004008077812 */ /* 0x000fe200078efe31 */
[----:B------:R-:W-:Y:S01]  /*0510*/  IMAD.U32 R10, RZ, RZ, UR15 ;  /* 0x0000000fff0a7e24 */ /* 0x000fe2000f8e00ff */
[----:B------:R-:W-:Y:S01]  /*0520*/  SHF.R.U32.HI R3, RZ, 0x1f, R2 ;  /* 0x0000001fff037819 */ /* 0x000fe20000011602 */
[----:B------:R-:W-:Y:S01]  /*0530*/  IMAD.HI R8, R6, 0x2aaaaaab, RZ ;  /* 0x2aaaaaab06087827 */ /* 0x000fe200078e02ff */
[----:B------:R-:W-:-:S02]  /*0540*/  UMOV UR13, UR8 ;  /* 0x00000008000d7c82 */ /* 0x000fc40008000000 */
[----:B------:R-:W-:Y:S01]  /*0550*/  LEA.HI R9, R2, R3, RZ, 0x16 ;  /* 0x0000000302097211 */ /* 0x000fe200078fb0ff */
[----:B------:R-:W-:Y:S01]  /*0560*/  IMAD.HI R12, R7, 0x2aaaaaab, RZ ;  /* 0x2aaaaaab070c7827 */ /* 0x000fe200078e02ff */
[----:B------:R-:W-:Y:S01]  /*0570*/  SHF.R.U32.HI R11, RZ, 0x1f, R8 ;  /* 0x0000001fff0b7819 */ /* 0x000fe20000011608 */
[----:B------:R-:W2:Y:S01]  /*0580*/  LDC.64 R2, c[0x0][0x218] ;  /* 0x00008600ff027b82 */ /* 0x000ea20000000a00 */
[----:B------:R-:W-:Y:S01]  /*0590*/  LOP3.LUT R10, R10, 0x60, R49, 0xfe, !PT ;  /* 0x000000600a0a7812 */ /* 0x000fe200078efe31 */
[----:B------:R-:W-:Y:S01]  /*05a0*/  IMAD R0, R9, -0x1800, R0 ;  /* 0xffffe80009007824 */ /* 0x000fe200078e0200 */
[----:B------:R-:W-:Y:S01]  /*05b0*/  LEA.HI R11, R8, R11, RZ, 0x16 ;  /* 0x0000000b080b7211 */ /* 0x000fe200078fb0ff */
[----:B------:R-:W-:Y:S01]  /*05c0*/  IMAD R49, R49, 0x20, R13 ;  /* 0x0000002031317824 */ /* 0x000fe200078e020d */
[----:B------:R-:W-:Y:S01]  /*05d0*/  SHF.R.U32.HI R13, RZ, 0x1f, R12 ;  /* 0x0000001fff0d7819 */ /* 0x000fe2000001160c */
[----:B------:R-:W-:Y:S01]  /*05e0*/  IMAD.HI R14, R10, 0x2aaaaaab, RZ ;  /* 0x2aaaaaab0a0e7827 */ /* 0x000fe200078e02ff */
[----:B------:R-:W-:Y:S01]  /*05f0*/  UMOV UR12, UR10 ;  /* 0x0000000a000c7c82 */ /* 0x000fe20008000000 */
[----:B------:R-:W3:Y:S01]  /*0600*/  LDC.64 R8, c[0x0][0x210] ;  /* 0x00008400ff087b82 */ /* 0x000ee20000000a00 */
[----:B------:R-:W-:Y:S01]  /*0610*/  LEA.HI R12, R12, R13, RZ, 0x16 ;  /* 0x0000000d0c0c7211 */ /* 0x000fe200078fb0ff */
[----:B------:R-:W-:Y:S01]  /*0620*/  IMAD R6, R11, -0x1800, R6 ;  /* 0xffffe8000b067824 */ /* 0x000fe200078e0206 */
[----:B------:R-:W-:Y:S01]  /*0630*/  SHF.R.U32.HI R15, RZ, 0x1f, R14 ;  /* 0x0000001fff0f7819 */ /* 0x000fe2000001160e */
[----:B------:R-:W-:-:S02]  /*0640*/  IMAD.SHL.U32 R11, R4, 0x4, RZ ;  /* 0x00000004040b7824 */ /* 0x000fc400078e00ff */
[----:B------:R-:W-:Y:S01]  /*0650*/  IMAD R12, R12, -0x1800, R7 ;  /* 0xffffe8000c0c7824 */ /* 0x000fe200078e0207 */
[----:B------:R-:W-:Y:S01]  /*0660*/  LEA.HI R15, R14, R15, RZ, 0x16 ;  /* 0x0000000f0e0f7211 */ /* 0x000fe200078fb0ff */
[--C-:B------:R-:W-:Y:S01]  /*0670*/  IMAD R21, R0, 0xc00, R5.reuse ;  /* 0x00000c0000157824 */ /* 0x100fe200078e0205 */
[----:B------:R-:W-:Y:S01]  /*0680*/  SHF.R.U32.HI R14, RZ, 0x1, R4 ;  /* 0x00000001ff0e7819 */ /* 0x000fe20000011604 */
[--C-:B------:R-:W-:Y:S01]  /*0690*/  IMAD R7, R6, 0xc00, R5.reuse ;  /* 0x00000c0006077824 */ /* 0x100fe200078e0205 */
[----:B------:R-:W-:Y:S01]  /*06a0*/  LOP3.LUT R13, R11, 0x1c, RZ, 0xc0, !PT ;  /* 0x0000001c0b0d7812 */ /* 0x000fe200078ec0ff */
[----:B------:R-:W-:Y:S01]  /*06b0*/  IMAD R10, R15, -0x1800, R10 ;  /* 0xffffe8000f0a7824 */ /* 0x000fe200078e020a */
[----:B------:R-:W-:Y:S01]  /*06c0*/  LOP3.LUT R14, R11, 0x18, R14, 0x48, !PT ;  /* 0x000000180b0e7812 */ /* 0x000fe200078e480e */
[--C-:B------:R-:W-:Y:S01]  /*06d0*/  IMAD R15, R12, 0xc00, R5.reuse ;  /* 0x00000c000c0f7824 */ /* 0x100fe200078e0205 */
[----:B------:R-:W-:Y:S01]  /*06e0*/  SHF.R.U32.HI R0, RZ, 0x3, R4 ;  /* 0x00000003ff007819 */ /* 0x000fe20000011604 */
[----:B------:R-:W-:Y:S01]  /*06f0*/  IMAD R5, R10, 0xc00, R5 ;  /* 0x00000c000a057824 */ /* 0x000fe200078e0205 */
[----:B------:R-:W-:Y:S01]  /*0700*/  LOP3.LUT R14, R14, 0x1e4, R11, 0xf8, !PT ;  /* 0x000001e40e0e7812 */ /* 0x000fe200078ef80b */
[----:B--2---:R-:W-:Y:S01]  /*0710*/  IMAD.WIDE R20, R21, 0x2, R2 ;  /* 0x0000000215147825 */ /* 0x004fe200078e0202 */
[----:B------:R-:W-:-:S02]  /*0720*/  SGXT.U32 R0, R0, 0x1 ;  /* 0x000000010000781a */ /* 0x000fc40000000000 */
[----:B------:R-:W-:Y:S01]  /*0730*/  LEA R50, R14, UR8, 0x1 ;  /* 0x000000080e327c11 */ /* 0x000fe2000f8e08ff */
[----:B------:R-:W-:Y:S01]  /*0740*/  IMAD.WIDE R6, R7, 0x2, R2 ;  /* 0x0000000207067825 */ /* 0x000fe200078e0202 */
[----:B------:R-:W-:Y:S02]  /*0750*/  SHF.R.U32.HI R14, RZ, 0x1, R4 ;  /* 0x00000001ff0e7819 */ /* 0x000fe40000011604 */
[----:B------:R-:W-:Y:S01]  /*0760*/  IADD3 R36, P0, R20, 0x80, RZ ;  /* 0x0000008014247810 */ /* 0x000fe20007f1e0ff */
[----:B------:R-:W-:Y:S01]  /*0770*/  IMAD.WIDE R10, R15, 0x2, R2 ;  /* 0x000000020f0a7825 */ /* 0x000fe200078e0202 */
[----:B------:R-:W-:-:S03]  /*0780*/  LEA R15, R48, UR8, 0x1 ;  /* 0x00000008300f7c11 */ /* 0x000fc6000f8e08ff */
[----:B---3--:R-:W-:-:S04]  /*0790*/  IMAD.WIDE.U32 R12, R13, 0x2, R8 ;  /* 0x000000020d0c7825 */ /* 0x008fc800078e0008 */
[----:B------:R-:W-:Y:S01]  /*07a0*/  IMAD.WIDE R2, R5, 0x2, R2 ;  /* 0x0000000205027825 */ /* 0x000fe200078e0202 */
[----:B------:R-:W-:Y:S01]  /*07b0*/  LEA R5, R49, UR8, 0x1 ;  /* 0x0000000831057c11 */ /* 0x000fe2000f8e08ff */
[----:B------:R-:W-:Y:S01]  /*07c0*/  @!PT LDS RZ, [RZ] ;  /* 0x00000000fffff984 */ /* 0x000fe20000000800 */
[----:B------:R-:W-:Y:S01]  /*07d0*/  @!PT LDS RZ, [RZ] ;  /* 0x00000000fffff984 */ /* 0x000fe20000000800 */
[----:B------:R-:W-:Y:S01]  /*07e0*/  @!PT LDS RZ, [RZ] ;  /* 0x00000000fffff984 */ /* 0x000fe20000000800 */
[----:B------:R-:W-:Y:S02]  /*07f0*/  LDGSTS.E.64 [R50], desc[UR16][R12.64] ;  /* 0x000000000c327fae */ /* 0x000fe4000b921a50 */
[----:B------:R-:W-:Y:S02]  /*0800*/  IMAD.X R37, RZ, RZ, R21, P0 ;  /* 0x000000ffff257224 */ /* 0x000fe400000e0615 */
[----:B------:R-:W0:Y:S04]  /*0810*/  LDGDEPBAR ;  /* 0x00000000000079af */ /* 0x000e280000000000 */
[----:B------:R-:W-:Y:S04]  /*0820*/  LDGSTS.E.BYPASS.128 [R5+0x800], desc[UR16][R20.64] ;  /* 0x0080000014057fae */ /* 0x000fe8000b901c50 */
[----:B------:R-:W-:Y:S04]  /*0830*/  LDGSTS.E.BYPASS.128 [R15+0x800], desc[UR16][R6.64] ;  /* 0x00800000060f7fae */ /* 0x000fe8000b901c50 */
[----:B------:R-:W-:Y:S04]  /*0840*/  LDGSTS.E.BYPASS.128 [R17+0x800], desc[UR16][R10.64] ;  /* 0x008000000a117fae */ /* 0x000fe8000b901c50 */
[----:B------:R-:W-:Y:S04]  /*0850*/  LDGSTS.E.BYPASS.128 [R19+0x800], desc[UR16][R2.64] ;  /* 0x0080000002137fae */ /* 0x000fe8000b901c50 */
[----:B------:R-:W0:Y:S01]  /*0860*/  LDGDEPBAR ;  /* 0x00000000000079af */ /* 0x000e220000000000 */
[----:B------:R-:W-:Y:S06]  /*0870*/  BAR.SYNC.DEFER_BLOCKING 0x0 ;  /* 0x0000000000007b1d */ /* 0x000fec0000010000 */
[----:B------:R-:W-:Y:S01]  /*0880*/  @!PT LDS RZ, [RZ] ;  /* 0x00000000fffff984 */ /* 0x000fe20000000800 */
[----:B------:R-:W-:Y:S01]  /*0890*/  @!PT LDS RZ, [RZ] ;  /* 0x00000000fffff984 */ /* 0x000fe20000000800 */
[----:B------:R-:W-:Y:S01]  /*08a0*/  @!PT LDS RZ, [RZ] ;  /* 0x00000000fffff984 */ /* 0x000fe20000000800 */
[----:B------:R2:W-:Y:S04]  /*08b0*/  LDGSTS.E.64 [R50+0x400], desc[UR16][R12.64+0x40] ;  /* 0x004000400c327fae */ /* 0x0005e8000b921a50 */
[----:B------:R-:W0:Y:S04]  /*08c0*/  LDGDEPBAR ;  /* 0x00000000000079af */ /* 0x000e280000000000 */
[----:B------:R3:W-:Y:S04]  /*08d0*/  LDGSTS.E.BYPASS.128 [R5+0x2800], desc[UR16][R20.64+0x40] ;  /* 0x0280004014057fae */ /* 0x0007e8000b901c50 */
[----:B------:R4:W-:Y:S01]  /*08e0*/  LDGSTS.E.BYPASS.128 [R15+0x2800], desc[UR16][R6.64+0x40] ;  /* 0x02800040060f7fae */ /* 0x0009e2000b901c50 */
[----:B--2---:R-:W-:-:S02]  /*08f0*/  IMAD.SHL.U32 R12, R45, 0x20, RZ ;  /* 0x000000202d0c7824 */ /* 0x004fc400078e00ff */
[----:B------:R-:W-:Y:S01]  /*0900*/  IMAD.SHL.U32 R13, R43, 0x8, RZ ;  /* 0x000000082b0d7824 */ /* 0x000fe200078e00ff */
[----:B------:R-:W-:Y:S04]  /*0910*/  LDGSTS.E.BYPASS.128 [R17+0x2800], desc[UR16][R10.64+0x40] ;  /* 0x028000400a117fae */ /* 0x000fe8000b901c50 */
[----:B------:R2:W-:Y:S01]  /*0920*/  LDGSTS.E.BYPASS.128 [R19+0x2800], desc[UR16][R2.64+0x40] ;  /* 0x0280004002137fae */ /* 0x0005e2000b901c50 */
[----:B---3--:R-:W-:Y:S02]  /*0930*/  SGXT.U32 R5, R14, 0x2 ;  /* 0x000000020e05781a */ /* 0x008fe40000000000 */
[----:B------:R-:W-:Y:S02]  /*0940*/  CS2R R20, SRZ ;  /* 0x0000000000147805 */ /* 0x000fe4000001ff00 */
[----:B------:R-:W-:Y:S01]  /*0950*/  LOP3.LUT R13, R12, R13, RZ, 0xfc, !PT ;  /* 0x0000000d0c0d7212 */ /* 0x000fe200078efcff */
[----:B------:R-:W0:Y:S01]  /*0960*/  LDGDEPBAR ;  /* 0x00000000000079af */ /* 0x000e220000000000 */
[----:B------:R-:W-:-:S02]  /*0970*/  LOP3.LUT R12, R45, R5, RZ, 0x3c, !PT ;  /* 0x000000052d0c7212 */ /* 0x000fc400078e3cff */
[----:B------:R-:W-:Y:S02]  /*0980*/  LOP3.LUT R14, R0, R5, RZ, 0x3c, !PT ;  /* 0x00000005000e7212 */ /* 0x000fe400078e3cff */
[----:B------:R-:W-:Y:S01]  /*0990*/  LOP3.LUT R13, R13, 0x7, R4, 0xf8, !PT ;  /* 0x000000070d0d7812 */ /* 0x000fe200078ef804 */
[----:B------:R-:W-:Y:S01]  /*09a0*/  IMAD.SHL.U32 R12, R12, 0x8, RZ ;  /* 0x000000080c0c7824 */ /* 0x000fe200078e00ff */
[----:B------:R-:W-:Y:S01]  /*09b0*/  LOP3.LUT R16, R5, 0x2, R0, 0x1e, !PT ;  /* 0x0000000205107812 */ /* 0x000fe200078e1e00 */
[----:B----4-:R-:W-:Y:S01]  /*09c0*/  IMAD.SHL.U32 R15, R14, 0x8, RZ ;  /* 0x000000080e0f7824 */ /* 0x010fe200078e00ff */
[----:B------:R-:W-:Y:S01]  /*09d0*/  LOP3.LUT R0, R5, 0x2, R45, 0x1e, !PT ;  /* 0x0000000205007812 */ /* 0x000fe200078e1e2d */
[----:B------:R-:W-:Y:S01]  /*09e0*/  IMAD.SHL.U32 R40, R13, 0x20, RZ ;  /* 0x000000200d287824 */ /* 0x000fe200078e00ff */
[----:B------:R-:W-:Y:S01]  /*09f0*/  LOP3.LUT R44, R12, R41, RZ, 0xfc, !PT ;  /* 0x000000290c2c7212 */ /* 0x000fe200078efcff */
[----:B------:R-:W-:Y:S01]  /*0a00*/  IMAD.SHL.U32 R23, R16, 0x8, RZ ;  /* 0x0000000810177824 */ /* 0x000fe200078e00ff */
[----:B------:R-:W-:Y:S01]  /*0a10*/  LOP3.LUT R5, R4, 0x7, RZ, 0xc0, !PT ;  /* 0x0000000704057812 */ /* 0x000fe200078ec0ff */
[----:B------:R-:W-:Y:S01]  /*0a20*/  IMAD.SHL.U32 R0, R0, 0x8, RZ ;  /* 0x0000000800007824 */ /* 0x000fe200078e00ff */
[----:B------:R-:W-:-:S02]  /*0a30*/  LEA R12, R44, UR8, 0x1 ;  /* 0x000000082c0c7c11 */ /* 0x000fc4000f8e08ff */
[----:B------:R-:W-:Y:S01]  /*0a40*/  LOP3.LUT R42, R40, R15, RZ, 0xfc, !PT ;  /* 0x0000000f282a7212 */ /* 0x000fe200078efcff */
[----:B------:R-:W-:Y:S01]  /*0a50*/  IMAD.WIDE.U32 R8, R5, 0x8, R8 ;  /* 0x0000000805087825 */ /* 0x000fe200078e0008 */
[----:B------:R-:W-:Y:S02]  /*0a60*/  LOP3.LUT R41, R41, R0, RZ, 0xfc, !PT ;  /* 0x0000000029297212 */ /* 0x000fe400078efcff */
[----:B------:R-:W-:Y:S02]  /*0a70*/  IADD3 R0, P0, R2, 0x80, RZ ;  /* 0x0000008002007810 */ /* 0x000fe40007f1e0ff */
[----:B------:R-:W-:Y:S01]  /*0a80*/  LEA R22, R42, UR8, 0x1 ;  /* 0x000000082a167c11 */ /* 0x000fe2000f8e08ff */
[----:B------:R-:W-:-:S04]  /*0a90*/  DEPBAR.LE SB0, 0x2 ;  /* 0x000080800000791a */ /* 0x000fc80000000000 */
[----:B------:R-:W-:Y:S01]  /*0aa0*/  BAR.SYNC.DEFER_BLOCKING 0x0 ;  /* 0x0000000000007b1d */ /* 0x000fe20000010000 */
[----:B-12---:R-:W-:Y:S01]  /*0ab0*/  IADD3 R2, P1, R10, 0x80, RZ ;  /* 0x000000800a027810 */ /* 0x006fe20007f3e0ff */
[----:B------:R-:W-:Y:S01]  /*0ac0*/  IMAD.X R3, RZ, RZ, R3, P0 ;  /* 0x000000ffff037224 */ /* 0x000fe200000e0603 */
[----:B------:R-:W-:Y:S02]  /*0ad0*/  IADD3 R38, P3, R8, 0x80, RZ ;  /* 0x0000008008267810 */ /* 0x000fe40007f7e0ff */
[----:B------:R-:W-:Y:S01]  /*0ae0*/  IADD3 R6, P2, R6, 0x80, RZ ;  /* 0x0000008006067810 */ /* 0x000fe20007f5e0ff */
[----:B------:R-:W-:Y:S01]  /*0af0*/  IMAD.X R5, RZ, RZ, R11, P1 ;  /* 0x000000ffff057224 */ /* 0x000fe200008e060b */
[----:B------:R-:W-:Y:S01]  /*0b00*/  LOP3.LUT R40, R40, R23, RZ, 0xfc, !PT ;  /* 0x0000001728287212 */ /* 0x000fe200078efcff */
[----:B------:R-:W-:Y:S01]  /*0b10*/  IMAD.X R39, RZ, RZ, R9, P3 ;  /* 0x000000ffff277224 */ /* 0x000fe200018e0609 */
[----:B------:R-:W-:Y:S01]  /*0b20*/  CS2R R8, SRZ ;  /* 0x0000000000087805 */ /* 0x000fe2000001ff00 */
[----:B------:R-:W-:Y:S01]  /*0b30*/  IMAD.X R7, RZ, RZ, R7, P2 ;  /* 0x000000ffff077224 */ /* 0x000fe200010e0607 */
[----:B------:R-:W-:Y:S01]  /*0b40*/  CS2R R10, SRZ ;  /* 0x00000000000a7805 */ /* 0x000fe2000001ff00 */
[----:B------:R-:W1:Y:S04]  /*0b50*/  LDSM.16.M88.4 R12, [R12] ;  /* 0x000000000c0c783b */ /* 0x000e680000000200 */
[----:B------:R-:W2:Y:S04]  /*0b60*/  LDSM.16.M88.4 R32, [R22+0x800] ;  /* 0x000800001620783b */ /* 0x000ea80000000200 */
[----:B------:R3:W4:Y:S02]  /*0b70*/  LDSM.16.M88.4 R16, [R22+0x1800] ;  /* 0x001800001610783b */ /* 0x0007240000000200 */
[----:B-1-3--:R-:W-:-:S07]  /*0b80*/  CS2R R22, SRZ ;  /* 0x0000000000167805 */ /* 0x00afce000001ff00 */
.L_x_0:
[----:B-123--:R-:W-:Y:S01]  /*0b90*/  HMMA.16816.F32.BF16 R20, R12, R32, R20 ;  /* 0x000000200c14723c */ /* 0x00efe20000041814 */
[----:B------:R-:W-:Y:S02]  /*0ba0*/  UIADD3 UR11, UR11, 0x20, URZ ;  /* 0x000000200b0b7890 */ /* 0x000fe4000fffe03f */
[----:B------:R-:W-:Y:S02]  /*0bb0*/  UIADD3 UR5, UR5, 0x1, URZ ;  /* 0x0000000105057890 */ /* 0x000fe4000fffe03f */
[----:B------:R-:W-:Y:S01]  /*0bc0*/  UISETP.GE.U32.AND UP1, UPT, UR11, 0xbc0, UPT ;  /* 0x00000bc00b00788c */ /* 0x000fe2000bf26070 */
[----:B------:R-:W-:Y:S01]  /*0bd0*/  HMMA.16816.F32.BF16 R24, R12, R34, R24 ;  /* 0x000000220c18723c */ /* 0x000fe20000041818 */
[----:B------:R-:W-:Y:S01]  /*0be0*/  LEA R32, R40, UR12, 0x1 ;  /* 0x0000000c28207c11 */ /* 0x000fe2000f8e08ff */
[----:B------:R-:W-:Y:S02]  /*0bf0*/  UISETP.GE.AND UP2, UPT, UR5, 0x2, UPT ;  /* 0x000000020500788c */ /* 0x000fe4000bf46270 */
[----:B------:R-:W-:Y:S01]  /*0c00*/  UIADD3 UR4, UR4, 0x1, URZ ;  /* 0x0000000104047890 */ /* 0x000fe2000fffe03f */
[----:B------:R-:W-:Y:S01]  /*0c10*/  PLOP3.LUT P0, PT, PT, PT, UP1, 0x80, 0x0 ;  /* 0x000000000000781c */ /* 0x000fe20003f0f018 */
[----:B----4-:R-:W-:Y:S01]  /*0c20*/  HMMA.16816.F32.BF16 R28, R12, R16, R28 ;  /* 0x000000100c1c723c */ /* 0x010fe2000004181c */
[----:B------:R-:W-:Y:S01]  /*0c30*/  LEA R34, R41, UR13, 0x1 ;  /* 0x0000000d29227c11 */ /* 0x000fe2000f8e08ff */
[----:B------:R-:W-:-:S02]  /*0c40*/  USEL UR5, UR5, URZ, !UP2 ;  /* 0x0000003f05057287 */ /* 0x000fc4000d000000 */
[----:B------:R-:W-:Y:S02]  /*0c50*/  UISETP.GE.AND UP1, UPT, UR4, 0x2, UPT ;  /* 0x000000020400788c */ /* 0x000fe4000bf26270 */
[----:B------:R-:W-:Y:S01]  /*0c60*/  HMMA.16816.F32.BF16 R8, R12, R18, R8 ;  /* 0x000000120c08723c */ /* 0x000fe20000041808 */
[----:B------:R1:W-:Y:S01]  /*0c70*/  LDSM.16.M88.4 R12, [R34] ;  /* 0x00000000220c783b */ /* 0x0003e20000000200 */
[----:B------:R-:W-:Y:S01]  /*0c80*/  IMAD.U32 R33, RZ, RZ, UR5 ;  /* 0x00000005ff217e24 */ /* 0x000fe2000f8e00ff */
[----:B------:R-:W-:Y:S02]  /*0c90*/  ULEA UR12, UR5, UR10, 0xd ;  /* 0x0000000a050c7291 */ /* 0x000fe4000f8e683f */
[----:B------:R-:W2:Y:S01]  /*0ca0*/  LDSM.16.M88.4 R16, [R32] ;  /* 0x000000002010783b */ /* 0x000ea20000000200 */
[----:B------:R-:W-:Y:S01]  /*0cb0*/  IMAD R33, R33, 0x400, R50 ;  /* 0x0000040021217824 */ /* 0x000fe200078e0232 */
[----:B------:R-:W-:Y:S02]  /*0cc0*/  USEL UR4, UR4, URZ, !UP1 ;  /* 0x0000003f04047287 */ /* 0x000fe4000c800000 */
[----:B------:R-:W-:Y:S01]  /*0cd0*/  LEA R35, R49, UR12, 0x1 ;  /* 0x0000000c31237c11 */ /* 0x000fe2000f8e08ff */
[----:B------:R-:W-:Y:S01]  /*0ce0*/  UISETP.GE.U32.AND UP1, UPT, UR11, 0xbe0, UPT ;  /* 0x00000be00b00788c */ /* 0x000fe2000bf26070 */
[----:B------:R-:W-:Y:S01]  /*0cf0*/  LEA R51, R48, UR12, 0x1 ;  /* 0x0000000c30337c11 */ /* 0x000fe2000f8e08ff */
[----:B------:R-:W-:Y:S01]  /*0d00*/  ULEA UR13, UR4, UR8, 0xa ;  /* 0x00000008040d7291 */ /* 0x000fe2000f8e503f */
[----:B------:R-:W-:-:S02]  /*0d10*/  LEA R53, R47, UR12, 0x1 ;  /* 0x0000000c2f357c11 */ /* 0x000fc4000f8e08ff */
[----:B-1----:R-:W-:Y:S01]  /*0d20*/  LEA R34, R46, UR12, 0x1 ;  /* 0x0000000c2e227c11 */ /* 0x002fe2000f8e08ff */
[----:B------:R-:W-:Y:S01]  /*0d30*/  ULEA UR12, UR4, UR10, 0xd ;  /* 0x0000000a040c7291 */ /* 0x000fe2000f8e683f */
[----:B------:R-:W-:Y:S01]  /*0d40*/  PLOP3.LUT P5, PT, PT, PT, UP1, 0x80, 0x0 ;  /* 0x000000000000781c */ /* 0x000fe20003faf018 */
[----:B--2---:R-:W-:Y:S06]  /*0d50*/  HMMA.16816.F32.BF16 R20, R12, R16, R20 ;  /* 0x000000100c14723c */ /* 0x004fec0000041814 */
[----:B------:R-:W-:Y:S01]  /*0d60*/  HMMA.16816.F32.BF16 R24, R12, R18, R24 ;  /* 0x000000120c18723c */ /* 0x000fe20000041818 */
[----:B------:R1:W2:Y:S01]  /*0d70*/  LDSM.16.M88.4 R16, [R32+0x1000] ;  /* 0x001000002010783b */ /* 0x0002a20000000200 */
[----:B------:R-:W-:Y:S01]  /*0d80*/  BAR.SYNC.DEFER_BLOCKING 0x0 ;  /* 0x0000000000007b1d */ /* 0x000fe20000010000 */
[----:B-1----:R-:W-:Y:S01]  /*0d90*/  IMAD.MOV.U32 R32, RZ, RZ, R2 ;  /* 0x000000ffff207224 */ /* 0x002fe200078e0002 */
[----:B------:R-:W-:-:S04]  /*0da0*/  IADD3 R2, P1, R2, 0x40, RZ ;  /* 0x0000004002027810 */ /* 0x000fc80007f3e0ff */
[----:B------:R-:W-:Y:S01]  /*0db0*/  @!PT LDS RZ, [RZ] ;  /* 0x00000000fffff984 */ /* 0x000fe20000000800 */
[----:B------:R-:W-:Y:S01]  /*0dc0*/  @!PT LDS RZ, [RZ] ;  /* 0x00000000fffff984 */ /* 0x000fe20000000800 */
[----:B------:R-:W-:Y:S01]  /*0dd0*/  @!PT LDS RZ, [RZ] ;  /* 0x00000000fffff984 */ /* 0x000fe20000000800 */
[----:B------:R1:W-:Y:S04]  /*0de0*/  LDGSTS.E.64 [R33], desc[UR16][R38.64], !P0 ;  /* 0x0000000026217fae */ /* 0x0003e8000c121a50 */
[----:B------:R-:W0:Y:S04]  /*0df0*/  LDGDEPBAR ;  /* 0x00000000000079af */ /* 0x000e280000000000 */
[----:B------:R3:W-:Y:S01]  /*0e00*/  LDGSTS.E.BYPASS.128 [R35], desc[UR16][R36.64], !P0 ;  /* 0x0000000024237fae */ /* 0x0007e2000c101c50 */
[----:B-1----:R-:W-:-:S03]  /*0e10*/  IMAD.MOV.U32 R33, RZ, RZ, R5 ;  /* 0x000000ffff217224 */ /* 0x002fc600078e0005 */
[----:B------:R1:W-:Y:S01]  /*0e20*/  LDGSTS.E.BYPASS.128 [R51], desc[UR16][R6.64], !P0 ;  /* 0x0000000006337fae */ /* 0x0003e2000c101c50 */
[----:B--2---:R-:W-:Y:S01]  /*0e30*/  HMMA.16816.F32.BF16 R28, R12, R16, R28 ;  /* 0x000000100c1c723c */ /* 0x004fe2000004181c */
[----:B------:R-:W-:Y:S01]  /*0e40*/  IADD3 R38, P4, R38, 0x40, RZ ;  /* 0x0000004026267810 */ /* 0x000fe20007f9e0ff */
[----:B------:R-:W-:Y:S01]  /*0e50*/  IMAD.X R5, RZ, RZ, R5, P1 ;  /* 0x000000ffff057224 */ /* 0x000fe200008e0605 */
[----:B------:R2:W-:Y:S03]  /*0e60*/  LDGSTS.E.BYPASS.128 [R53], desc[UR16][R32.64], !P0 ;  /* 0x0000000020357fae */ /* 0x0005e6000c101c50 */
[----:B------:R-:W-:Y:S01]  /*0e70*/  HMMA.16816.F32.BF16 R8, R12, R18, R8 ;  /* 0x000000120c08723c */ /* 0x000fe20000041808 */
[----:B---3--:R-:W-:Y:S01]  /*0e80*/  IADD3 R36, P3, R36, 0x40, RZ ;  /* 0x0000004024247810 */ /* 0x008fe20007f7e0ff */
[----:B------:R-:W-:Y:S01]  /*0e90*/  IMAD.X R39, RZ, RZ, R39, P4 ;  /* 0x000000ffff277224 */ /* 0x000fe200020e0627 */
[----:B-1----:R-:W-:-:S03]  /*0ea0*/  LEA R51, R42, UR12, 0x1 ;  /* 0x0000000c2a337c11 */ /* 0x002fc6000f8e08ff */
[----:B------:R-:W-:Y:S01]  /*0eb0*/  IMAD.X R37, RZ, RZ, R37, P3 ;  /* 0x000000ffff257224 */ /* 0x000fe200018e0625 */
[----:B------:R-:W-:Y:S01]  /*0ec0*/  LEA R12, R44, UR13, 0x1 ;  /* 0x0000000d2c0c7c11 */ /* 0x000fe2000f8e08ff */
[----:B--2---:R-:W-:Y:S01]  /*0ed0*/  IMAD.MOV.U32 R32, RZ, RZ, R0 ;  /* 0x000000ffff207224 */ /* 0x004fe200078e0000 */
[----:B------:R-:W-:Y:S01]  /*0ee0*/  IADD3 R6, P2, R6, 0x40, RZ ;  /* 0x0000004006067810 */ /* 0x000fe20007f5e0ff */
[----:B------:R-:W-:-:S04]  /*0ef0*/  IMAD.MOV.U32 R33, RZ, RZ, R3 ;  /* 0x000000ffff217224 */ /* 0x000fc800078e0003 */
[----:B------:R-:W-:Y:S01]  /*0f00*/  IMAD.X R7, RZ, RZ, R7, P2 ;  /* 0x000000ffff077224 */ /* 0x000fe200010e0607 */
[----:B------:R1:W-:Y:S01]  /*0f10*/  LDGSTS.E.BYPASS.128 [R34], desc[UR16][R32.64], !P0 ;  /* 0x0000000020227fae */ /* 0x0003e2000c101c50 */
[----:B------:R-:W-:-:S03]  /*0f20*/  IADD3 R0, P0, R0, 0x40, RZ ;  /* 0x0000004000007810 */ /* 0x000fc60007f1e0ff */
[----:B------:R-:W0:Y:S02]  /*0f30*/  LDGDEPBAR ;  /* 0x00000000000079af */ /* 0x000e240000000000 */
[----:B------:R-:W-:Y:S01]  /*0f40*/  IMAD.X R3, RZ, RZ, R3, P0 ;  /* 0x000000ffff037224 */ /* 0x000fe200000e0603 */
[----:B------:R-:W-:-:S04]  /*0f50*/  DEPBAR.LE SB0, 0x2 ;  /* 0x000080800000791a */ /* 0x000fc80000000000 */
[----:B------:R-:W-:Y:S06]  /*0f60*/  BAR.SYNC.DEFER_BLOCKING 0x0 ;  /* 0x0000000000007b1d */ /* 0x000fec0000010000 */
[----:B------:R-:W2:Y:S04]  /*0f70*/  LDSM.16.M88.4 R12, [R12] ;  /* 0x000000000c0c783b */ /* 0x000ea80000000200 */
[----:B-1----:R1:W3:Y:S04]  /*0f80*/  LDSM.16.M88.4 R32, [R51] ;  /* 0x000000003320783b */ /* 0x0022e80000000200 */
[----:B------:R1:W4:Y:S01]  /*0f90*/  LDSM.16.M88.4 R16, [R51+0x1000] ;  /* 0x001000003310783b */ /* 0x0003220000000200 */
[----:B------:R-:W-:Y:S05]  /*0fa0*/  @!P5 BRA `(.L_x_0) ;  /* 0xfffffff800f8d947 */ /* 0x000fea000383ffff */
[----:B------:R-:W-:Y:S01]  /*0fb0*/  IABS R0, UR18 ;  /* 0x0000001200007c13 */ /* 0x000fe20008000000 */
[----:B------:R-:W-:-:S04]  /*0fc0*/  DEPBAR.LE SB0, 0x0 ;  /* 0x000080000000791a */ /* 0x000fc80000000000 */
[----:B------:R-:W-:Y:S01]  /*0fd0*/  R2UR UR10, R0 ;  /* 0x00000000000a72ca */ /* 0x000fe200000e0000 */
[C---:B------:R-:W-:Y:S01]  /*0fe0*/  IMAD.SHL.U32 R0, R4.reuse, 0x2, RZ ;  /* 0x0000000204007824 */ /* 0x040fe200078e00ff */
[C---:B------:R-:W-:Y:S01]  /*0ff0*/  LOP3.LUT R2, R4.reuse, 0x1f, RZ, 0xc0, !PT ;  /* 0x0000001f04027812 */ /* 0x040fe200078ec0ff */
[----:B------:R-:W-:Y:S01]  /*1000*/  IMAD.SHL.U32 R3, R43, 0x8, RZ ;  /* 0x000000082b037824 */ /* 0x000fe200078e00ff */
[----:B------:R-:W-:Y:S01]  /*1010*/  F2FP.BF16.F32.PACK_AB R21, R21, R20 ;  /* 0x000000141515723e */ /* 0x000fe200000010ff */
[----:B------:R-:W-:Y:S01]  /*1020*/  IMAD.SHL.U32 R5, R4, 0x8, RZ ;  /* 0x0000000804057824 */ /* 0x000fe200078e00ff */
[----:B------:R-:W-:Y:S01]  /*1030*/  SHF.R.U32.HI R2, RZ, 0x2, R2 ;  /* 0x00000002ff027819 */ /* 0x000fe20000011602 */
[----:B------:R-:W-:Y:S01]  /*1040*/  UISETP.GE.AND UP2, UPT, UR18, URZ, UPT ;  /* 0x0000003f1200728c */ /* 0x000fe2000bf46270 */
[----:B------:R-:W-:Y:S01]  /*1050*/  LOP3.LUT R3, R3, 0x6, R0, 0xf8, !PT ;  /* 0x0000000603037812 */ /* 0x000fe200078ef800 */
[----:B------:R-:W-:Y:S01]  /*1060*/  IMAD.SHL.U32 R0, R43, 0x2, RZ ;  /* 0x000000022b007824 */ /* 0x000fe200078e00ff */
[----:B------:R-:W-:Y:S01]  /*1070*/  F2FP.BF16.F32.PACK_AB R23, R23, R22 ;  /* 0x000000161717723e */ /* 0x000fe200000010ff */
[----:B------:R-:W-:Y:S01]  /*1080*/  IMAD.U32 R6, RZ, RZ, UR15 ;  /* 0x0000000fff067e24 */ /* 0x000fe2000f8e00ff */
[----:B------:R-:W-:Y:S01]  /*1090*/  F2FP.BF16.F32.PACK_AB R25, R25, R24 ;  /* 0x000000181919723e */ /* 0x000fe200000010ff */
[----:B------:R-:W-:Y:S01]  /*10a0*/  IMAD R2, R2, 0x88, R3 ;  /* 0x0000008802027824 */ /* 0x000fe200078e0203 */
[----:B------:R-:W-:Y:S01]  /*10b0*/  LOP3.LUT R45, R0, R45, RZ, 0xfc, !PT ;  /* 0x0000002d002d7212 */ /* 0x000fe200078efcff */
[----:B------:R-:W-:Y:S01]  /*10c0*/  UIMAD.WIDE.U32 UR4, UR9, UR10, URZ ;  /* 0x0000000a090472a5 */ /* 0x000fe2000f8e003f */
[----:B------:R-:W-:-:S02]  /*10d0*/  LOP3.LUT R0, R5, 0x78, RZ, 0xc0, !PT ;  /* 0x0000007805007812 */ /* 0x000fc400078ec0ff */
[----:B------:R-:W-:Y:S01]  /*10e0*/  F2FP.BF16.F32.PACK_AB R27, R27, R26 ;  /* 0x0000001a1b1b723e */ /* 0x000fe200000010ff */
[----:B------:R-:W-:Y:S01]  /*10f0*/  UIMAD UR5, UR5, UR14, UR10 ;  /* 0x0000000e050572a4 */ /* 0x000fe2000f8e020a */
[----:B------:R-:W-:Y:S01]  /*1100*/  F2FP.BF16.F32.PACK_AB R29, R29, R28 ;  /* 0x0000001c1d1d723e */ /* 0x000fe200000010ff */
[----:B------:R-:W-:Y:S01]  /*1110*/  IMAD R45, R45, 0x88, R0 ;  /* 0x000000882d2d7824 */ /* 0x000fe200078e0200 */
[----:B------:R-:W-:Y:S01]  /*1120*/  F2FP.BF16.F32.PACK_AB R31, R31, R30 ;  /* 0x0000001e1f1f723e */ /* 0x000fe200000010ff */
[----:B------:R-:W-:Y:S01]  /*1130*/  UISETP.GT.U32.AND UP1, UPT, UR19, UR5, UPT ;  /* 0x000000051300728c */ /* 0x000fe2000bf24070 */
[----:B------:R-:W-:Y:S02]  /*1140*/  F2FP.BF16.F32.PACK_AB R9, R9, R8 ;  /* 0x000000080909723e */ /* 0x000fe400000010ff */
[----:B------:R-:W-:Y:S02]  /*1150*/  F2FP.BF16.F32.PACK_AB R11, R11, R10 ;  /* 0x0000000a0b0b723e */ /* 0x000fe400000010ff */
[----:B------:R-:W-:Y:S01]  /*1160*/  LEA R0, R2, UR8, 0x1 ;  /* 0x0000000802007c11 */ /* 0x000fe2000f8e08ff */
[----:B------:R-:W-:Y:S01]  /*1170*/  BAR.SYNC.DEFER_BLOCKING 0x0 ;  /* 0x0000000000007b1d */ /* 0x000fe20000010000 */
[----:B------:R-:W-:-:S02]  /*1180*/  LEA R45, R45, UR8, 0x1 ;  /* 0x000000082d2d7c11 */ /* 0x000fc4000f8e08ff */
[----:B------:R-:W-:Y:S02]  /*1190*/  SHF.R.U32.HI R4, RZ, 0x4, R4 ;  /* 0x00000004ff047819 */ /* 0x000fe40000011604 */
[----:B------:R-:W-:-:S03]  /*11a0*/  @!UP1 UIADD3 UR5, UR5, -UR19, URZ ;  /* 0x8000001305059290 */ /* 0x000fc6000fffe03f */
[----:B------:R-:W5:Y:S01]  /*11b0*/  LDC.64 R2, c[0x0][0x220] ;  /* 0x00008800ff027b82 */ /* 0x000f620000000a00 */
[----:B------:R-:W-:Y:S01]  /*11c0*/  LOP3.LUT R5, R6, 0x78, R5, 0xf8, !PT ;  /* 0x0000007806057812 */ /* 0x000fe200078ef805 */
[----:B------:R-:W-:-:S03]  /*11d0*/  UISETP.GT.U32.AND UP1, UPT, UR19, UR5, UPT ;  /* 0x000000051300728c */ /* 0x000fc6000bf24070 */
[----:B------:R-:W-:-:S08]  /*11e0*/  ISETP.GE.AND P0, PT, R5, 0x1800, PT ;  /* 0x000018000500780c */ /* 0x000fd00003f06270 */
[----:B------:R-:W-:Y:S01]  /*11f0*/  @!UP1 UIADD3 UR5, UR5, -UR19, URZ ;  /* 0x8000001305059290 */ /* 0x000fe2000fffe03f */
[----:B------:R-:W-:Y:S03]  /*1200*/  STS [R0], R21 ;  /* 0x0000001500007388 */ /* 0x000fe60000000800 */
[----:B------:R-:W-:Y:S01]  /*1210*/  @!UP2 UIADD3 UR5, -UR5, URZ, URZ ;  /* 0x0000003f0505a290 */ /* 0x000fe2000fffe13f */
[----:B------:R-:W-:Y:S03]  /*1220*/  STS [R0+0x880], R23 ;  /* 0x0008801700007388 */ /* 0x000fe60000000800 */
[----:B------:R-:W-:Y:S01]  /*1230*/  USEL UR5, UR7, UR5, !UP0 ;  /* 0x0000000507057287 */ /* 0x000fe2000c000000 */
[----:B-1---5:R-:W-:Y:S01]  /*1240*/  IMAD.WIDE R2, R5, 0x2, R2 ;  /* 0x0000000205027825 */ /* 0x022fe200078e0202 */
[----:B------:R-:W-:Y:S02]  /*1250*/  STS [R0+0x40], R25 ;  /* 0x0000401900007388 */ /* 0x000fe40000000800 */
[----:B------:R-:W-:-:S02]  /*1260*/  ULEA UR5, UR6, UR5, 0x3 ;  /* 0x0000000506057291 */ /* 0x000fc4000f8e183f */
[----:B------:R-:W-:Y:S02]  /*1270*/  STS [R0+0x8c0], R27 ;  /* 0x0008c01b00007388 */ /* 0x000fe40000000800 */
[----:B------:R-:W-:Y:S02]  /*1280*/  USHF.L.U32 UR4, UR5, 0x4, URZ ;  /* 0x0000000405047899 */ /* 0x000fe4000800063f */
[----:B------:R-:W-:Y:S04]  /*1290*/  STS [R0+0x80], R29 ;  /* 0x0000801d00007388 */ /* 0x000fe80000000800 */
[----:B------:R-:W-:Y:S04]  /*12a0*/  STS [R0+0x900], R31 ;  /* 0x0009001f00007388 */ /* 0x000fe80000000800 */
[----:B------:R-:W-:Y:S04]  /*12b0*/  STS [R0+0xc0], R9 ;  /* 0x0000c00900007388 */ /* 0x000fe80000000800 */
[----:B------:R1:W-:Y:S01]  /*12c0*/  STS [R0+0x940], R11 ;  /* 0x0009400b00007388 */ /* 0x0003e20000000800 */
[----:B------:R-:W-:Y:S01]  /*12d0*/  BAR.SYNC.DEFER_BLOCKING 0x0 ;  /* 0x0000000000007b1d */ /* 0x000fe20000010000 */
[----:B-1----:R-:W-:-:S04]  /*12e0*/  SGXT.U32 R0, R4, 0x3 ;  /* 0x000000030400781a */ /* 0x002fc80000000000 */
[----:B------:R-:W-:-:S04]  /*12f0*/  LOP3.LUT R0, R0, UR4, RZ, 0xfc, !PT ;  /* 0x0000000400007c12 */ /* 0x000fc8000f8efcff */
[----:B------:R-:W-:Y:S02]  /*1300*/  ISETP.LT.AND P1, PT, R0, 0x1, !P0 ;  /* 0x000000010000780c */ /* 0x000fe40004721270 */
[----:B------:R-:W-:Y:S01]  /*1310*/  ISETP.GT.AND P0, PT, RZ, UR5, !P0 ;  /* 0x00000005ff007c0c */ /* 0x000fe2000c704270 */
[----:B--2---:R-:W1:Y:S10]  /*1320*/  LDS.128 R12, [R45] ;  /* 0x000000002d0c7984 */ /* 0x004e740000000c00 */
[----:B-1----:R1:W-:Y:S02]  /*1330*/  @P1 STG.E.128 desc[UR16][R2.64], R12 ;  /* 0x0000000c02001986 */ /* 0x0023e4000c101d10 */
[----:B------:R-:W-:Y:S05]  /*1340*/  @!P0 EXIT ;  /* 0x000000000000894d */ /* 0x000fea0003800000 */
[----:B------:R-:W1:Y:S04]  /*1350*/  LDS.128 R44, [R45+0x880] ;  /* 0x000880002d2c7984 */ /* 0x000e680000000c00 */
[----:B-1----:R-:W-:Y:S01]  /*1360*/  STG.E.128 desc[UR16][R2.64], R44 ;  /* 0x0000002c02007986 */ /* 0x002fe2000c101d10 */
[----:B------:R-:W-:Y:S05]  /*1370*/  EXIT ;  /* 0x000000000000794d */ /* 0x000fea0003800000 */
.L_x_1:
[----:B------:R-:W-:-:S00]  /*1380*/  BRA `(.L_x_1) ;  /* 0xfffffffc00fc7947 */ /* 0x000fc0000383ffff */
[----:B------:R-:W-:-:S00]  /*1390*/  NOP ;  /* 0x0000000000007918 */ /* 0x000fc00000000000 */
        /* <DEDUP_REMOVED lines=14> */
.L_x_2:


//--------------------- .nv.shared.triton_mm      --------------------------
	.section	.nv.shared.triton_mm,"aw",@nobits
	.sectionflags	@""
	.align	16
	.zero		1024


//--------------------- .nv.constant0.triton_mm   --------------------------
	.section	.nv.constant0.triton_mm,"a",@progbits
	.sectionflags	@""
	.align	4
.nv.constant0.triton_mm:
	.zero		552
